//
// Generated by NVIDIA NVVM Compiler
//
// Compiler Build ID: CL-36424714
// Cuda compilation tools, release 13.0, V13.0.88
// Based on NVVM 20.0.0
//

.version 9.0
.target sm_100
.address_size 64

	// .globl	_Z10markPrimesjjPjj

.visible .entry _Z10markPrimesjjPjj(
	.param .u32 _Z10markPrimesjjPjj_param_0,
	.param .u32 _Z10markPrimesjjPjj_param_1,
	.param .u64 .ptr .align 1 _Z10markPrimesjjPjj_param_2,
	.param .u32 _Z10markPrimesjjPjj_param_3
)
{
	.reg .pred 	%p<4>;
	.reg .b32 	%r<18>;
	.reg .b64 	%rd<5>;

	ld.param.u32 	%r5, [_Z10markPrimesjjPjj_param_0];
	ld.param.u32 	%r7, [_Z10markPrimesjjPjj_param_1];
	ld.param.u64 	%rd2, [_Z10markPrimesjjPjj_param_2];
	ld.param.u32 	%r6, [_Z10markPrimesjjPjj_param_3];
	mov.u32 	%r8, %ctaid.x;
	mov.u32 	%r9, %ntid.x;
	mov.u32 	%r10, %tid.x;
	mad.lo.s32 	%r11, %r8, %r9, %r10;
	shl.b32 	%r12, %r11, 1;
	add.s32 	%r13, %r12, %r5;
	rem.u32 	%r14, %r13, %r5;
	sub.s32 	%r15, %r13, %r14;
	mad.lo.s32 	%r1, %r7, %r11, %r7;
	add.s32 	%r17, %r15, %r5;
	setp.gt.u32 	%p1, %r17, %r1;
	@%p1 bra 	$L__BB0_5;
	cvta.to.global.u64 	%rd1, %rd2;
$L__BB0_2:
	setp.ge.u32 	%p2, %r17, %r6;
	@%p2 bra 	$L__BB0_4;
	mul.wide.u32 	%rd3, %r17, 4;
	add.s64 	%rd4, %rd1, %rd3;
	mov.b32 	%r16, 0;
	st.global.u32 	[%rd4], %r16;
$L__BB0_4:
	add.s32 	%r17, %r17, %r5;
	setp.le.u32 	%p3, %r17, %r1;
	@%p3 bra 	$L__BB0_2;
$L__BB0_5:
	ret;

}


// ===== COMPILED SASS (sm_100) =====

	.target	sm_100

	.elftype	@"ET_EXEC"


//--------------------- .note.nv.tkinfo           --------------------------
	.section	.note.nv.tkinfo,"",@"SHT_NOTE"
	.sectionflags	@"SHF_NOTE_NV_TKINFO"
	.tkinfo
        /*0018*/ 	.word	0x00000002
        /*0030*/ 	.string	""
        /*0030*/ 	.string	"ptxas"
        /*0030*/ 	.string	"Cuda compilation tools, release 13.0, V13.0.88"
        /*0030*/ 	.string	"Build cuda_13.0.r13.0/compiler.36424714_0"
        /*0030*/ 	.string	"-arch sm_100 -m 64 "



//--------------------- .note.nv.cuinfo           --------------------------
	.section	.note.nv.cuinfo,"",@"SHT_NOTE"
	.sectionflags	@"SHF_NOTE_NV_CUINFO"
        /*0018*/ 	.short	0x0002
        /*001a*/ 	.short	0x0064
        /*001c*/ 	.short	0x0082
	.zero		2


//--------------------- .nv.info                  --------------------------
	.section	.nv.info,"",@"SHT_CUDA_INFO"
	.align	4


	//----- nvinfo : EIATTR_REGCOUNT
	.align		4
        /*0000*/ 	.byte	0x04, 0x2f
        /*0002*/ 	.short	(.L_1 - .L_0)
	.align		4
.L_0:
        /*0004*/ 	.word	index@(_Z10markPrimesjjPjj)
        /*0008*/ 	.word	0x0000000c


	//----- nvinfo : EIATTR_FRAME_SIZE
	.align		4
.L_1:
        /*000c*/ 	.byte	0x04, 0x11
        /*000e*/ 	.short	(.L_3 - .L_2)
	.align		4
.L_2:
        /*0010*/ 	.word	index@(_Z10markPrimesjjPjj)
        /*0014*/ 	.word	0x00000000


	//----- nvinfo : EIATTR_MIN_STACK_SIZE
	.align		4
.L_3:
        /*0018*/ 	.byte	0x04, 0x12
        /*001a*/ 	.short	(.L_5 - .L_4)
	.align		4
.L_4:
        /*001c*/ 	.word	index@(_Z10markPrimesjjPjj)
        /*0020*/ 	.word	0x00000000
.L_5:


//--------------------- .nv.compat                --------------------------
	.section	.nv.compat,"",@"SHT_CUDA_COMPAT_INFO"
	.align	4
        /*0000*/ 	.byte	0x02, 0x09, 0x00, 0x00, 0x02, 0x02, 0x01, 0x00, 0x02, 0x05, 0x05, 0x00, 0x03, 0x07, 0x01, 0x01
        /*0010*/ 	.byte	0x02, 0x03, 0x00, 0x00, 0x02, 0x06, 0x01, 0x00, 0x04, 0x0b, 0x08, 0x00, 0x09, 0x00, 0x00, 0x00
        /*0020*/ 	.byte	0x00, 0x00, 0x00, 0x00


//--------------------- .nv.info._Z10markPrimesjjPjj --------------------------
	.section	.nv.info._Z10markPrimesjjPjj,"",@"SHT_CUDA_INFO"
	.sectionflags	@""
	.align	4


	//----- nvinfo : EIATTR_CUDA_API_VERSION
	.align		4
        /*0000*/ 	.byte	0x04, 0x37
        /*0002*/ 	.short	(.L_7 - .L_6)
.L_6:
        /*0004*/ 	.word	0x00000082


	//----- nvinfo : EIATTR_KPARAM_INFO
	.align		4
.L_7:
        /*0008*/ 	.byte	0x04, 0x17
        /*000a*/ 	.short	(.L_9 - .L_8)
.L_8:
        /*000c*/ 	.word	0x00000000
        /*0010*/ 	.short	0x0003
        /*0012*/ 	.short	0x0010
        /*0014*/ 	.byte	0x00, 0xf0, 0x11, 0x00


	//----- nvinfo : EIATTR_KPARAM_INFO
	.align		4
.L_9:
        /*0018*/ 	.byte	0x04, 0x17
        /*001a*/ 	.short	(.L_11 - .L_10)
.L_10:
        /*001c*/ 	.word	0x00000000
        /*0020*/ 	.short	0x0002
        /*0022*/ 	.short	0x0008
        /*0024*/ 	.byte	0x00, 0xf5, 0x21, 0x00


	//----- nvinfo : EIATTR_KPARAM_INFO
	.align		4
.L_11:
        /*0028*/ 	.byte	0x04, 0x17
        /*002a*/ 	.short	(.L_13 - .L_12)
.L_12:
        /*002c*/ 	.word	0x00000000
        /*0030*/ 	.short	0x0001
        /*0032*/ 	.short	0x0004
        /*0034*/ 	.byte	0x00, 0xf0, 0x11, 0x00


	//----- nvinfo : EIATTR_KPARAM_INFO
	.align		4
.L_13:
        /*0038*/ 	.byte	0x04, 0x17
        /*003a*/ 	.short	(.L_15 - .L_14)
.L_14:
        /*003c*/ 	.word	0x00000000
        /*0040*/ 	.short	0x0000
        /*0042*/ 	.short	0x0000
        /*0044*/ 	.byte	0x00, 0xf0, 0x11, 0x00


	//----- nvinfo : EIATTR_SPARSE_MMA_MASK
	.align		4
.L_15:
        /*0048*/ 	.byte	0x03, 0x50
        /*004a*/ 	.short	0x0000


	//----- nvinfo : EIATTR_MAXREG_COUNT
	.align		4
        /*004c*/ 	.byte	0x03, 0x1b
        /*004e*/ 	.short	0x00ff


	//----- nvinfo : EIATTR_MERCURY_ISA_VERSION
	.align		4
        /*0050*/ 	.byte	0x03, 0x5f
        /*0052*/ 	.short	0x0101


	//----- nvinfo : EIATTR_VRC_CTA_INIT_COUNT
	.align		4
        /*0054*/ 	.byte	0x02, 0x4a
	.zero		1
	.zero		1


	//----- nvinfo : EIATTR_EXIT_INSTR_OFFSETS
	.align		4
        /*0058*/ 	.byte	0x04, 0x1c
        /*005a*/ 	.short	(.L_17 - .L_16)


	//   ....[0]....
.L_16:
        /*005c*/ 	.word	0x000001b0


	//   ....[1]....
        /*0060*/ 	.word	0x00000260


	//----- nvinfo : EIATTR_CRS_STACK_SIZE
	.align		4
.L_17:
        /*0064*/ 	.byte	0x04, 0x1e
        /*0066*/ 	.short	(.L_19 - .L_18)
.L_18:
        /*0068*/ 	.word	0x00000000


	//----- nvinfo : EIATTR_CBANK_PARAM_SIZE
	.align		4
.L_19:
        /*006c*/ 	.byte	0x03, 0x19
        /*006e*/ 	.short	0x0014


	//----- nvinfo : EIATTR_PARAM_CBANK
	.align		4
        /*0070*/ 	.byte	0x04, 0x0a
        /*0072*/ 	.short	(.L_21 - .L_20)
	.align		4
.L_20:
        /*0074*/ 	.word	index@(.nv.constant0._Z10markPrimesjjPjj)
        /*0078*/ 	.short	0x0380
        /*007a*/ 	.short	0x0014


	//----- nvinfo : EIATTR_SW_WAR
	.align		4
.L_21:
        /*007c*/ 	.byte	0x04, 0x36
        /*007e*/ 	.short	(.L_23 - .L_22)
.L_22:
        /*0080*/ 	.word	0x00000008
.L_23:


//--------------------- .nv.callgraph             --------------------------
	.section	.nv.callgraph,"",@"SHT_CUDA_CALLGRAPH"
	.align	4
	.sectionentsize	8
	.align		4
        /*0000*/ 	.word	0x00000000
	.align		4
        /*0004*/ 	.word	0xffffffff
	.align		4
        /*0008*/ 	.word	0x00000000
	.align		4
        /*000c*/ 	.word	0xfffffffe
	.align		4
        /*0010*/ 	.word	0x00000000
	.align		4
        /*0014*/ 	.word	0xfffffffd
	.align		4
        /*0018*/ 	.word	0x00000000
	.align		4
        /*001c*/ 	.word	0xfffffffc


//--------------------- .text._Z10markPrimesjjPjj --------------------------
	.section	.text._Z10markPrimesjjPjj,"ax",@progbits
	.align	128
        .global         _Z10markPrimesjjPjj
        .type           _Z10markPrimesjjPjj,@function
        .size           _Z10markPrimesjjPjj,(.L_x_2 - _Z10markPrimesjjPjj)
        .other          _Z10markPrimesjjPjj,@"STO_CUDA_ENTRY STV_DEFAULT"
_Z10markPrimesjjPjj:
.text._Z10markPrimesjjPjj:
[----:B------:R-:W-:Y:S08]  /*0000*/  LDC R1, c[0x0][0x37c] ;  /* 0x0000df00ff017b82 */ /* 0x000ff00000000800 */
[----:B------:R-:W0:Y:S01]  /*0010*/  LDC.64 R2, c[0x0][0x380] ;  /* 0x0000e000ff027b82 */ /* 0x000e220000000a00 */
[----:B------:R-:W1:Y:S07]  /*0020*/  S2R R7, SR_TID.X ;  /* 0x0000000000077919 */ /* 0x000e6e0000002100 */
[----:B------:R-:W1:Y:S08]  /*0030*/  S2UR UR4, SR_CTAID.X ;  /* 0x00000000000479c3 */ /* 0x000e700000002500 */
[----:B------:R-:W1:Y:S01]  /*0040*/  LDC R0, c[0x0][0x360] ;  /* 0x0000d800ff007b82 */ /* 0x000e620000000800 */
[----:B0-----:R-:W0:Y:S01]  /*0050*/  I2F.U32.RP R6, R2 ;  /* 0x0000000200067306 */ /* 0x001e220000209000 */
[----:B------:R-:W-:-:S07]  /*0060*/  ISETP.NE.U32.AND P1, PT, R2, RZ, PT ;  /* 0x000000ff0200720c */ /* 0x000fce0003f25070 */
[----:B0-----:R-:W0:Y:S01]  /*0070*/  MUFU.RCP R6, R6 ;  /* 0x0000000600067308 */ /* 0x001e220000001000 */
[----:B-1----:R-:W-:Y:S02]  /*0080*/  IMAD R0, R0, UR4, R7 ;  /* 0x0000000400007c24 */ /* 0x002fe4000f8e0207 */
[----:B0-----:R-:W-:-:S05]  /*0090*/  VIADD R4, R6, 0xffffffe ;  /* 0x0ffffffe06047836 */ /* 0x001fca0000000000 */
[----:B------:R0:W1:Y:S02]  /*00a0*/  F2I.FTZ.U32.TRUNC.NTZ R5, R4 ;  /* 0x0000000400057305 */ /* 0x000064000021f000 */
[----:B0-----:R-:W-:Y:S02]  /*00b0*/  HFMA2 R4, -RZ, RZ, 0, 0 ;  /* 0x00000000ff047431 */ /* 0x001fe400000001ff */
[----:B-1----:R-:W-:-:S04]  /*00c0*/  IMAD.MOV R9, RZ, RZ, -R5 ;  /* 0x000000ffff097224 */ /* 0x002fc800078e0a05 */
[----:B------:R-:W-:-:S04]  /*00d0*/  IMAD R7, R9, R2, RZ ;  /* 0x0000000209077224 */ /* 0x000fc800078e02ff */
[----:B------:R-:W-:-:S04]  /*00e0*/  IMAD.HI.U32 R6, R5, R7, R4 ;  /* 0x0000000705067227 */ /* 0x000fc800078e0004 */
[C---:B------:R-:W-:Y:S02]  /*00f0*/  IMAD R5, R0.reuse, 0x2, R2 ;  /* 0x0000000200057824 */ /* 0x040fe400078e0202 */
[----:B------:R-:W-:Y:S02]  /*0100*/  IMAD R0, R0, R3, R3 ;  /* 0x0000000300007224 */ /* 0x000fe400078e0203 */
[----:B------:R-:W-:-:S05]  /*0110*/  IMAD.HI.U32 R6, R6, R5, RZ ;  /* 0x0000000506067227 */ /* 0x000fca00078e00ff */
[----:B------:R-:W-:-:S05]  /*0120*/  IADD3 R6, PT, PT, -R6, RZ, RZ ;  /* 0x000000ff06067210 */ /* 0x000fca0007ffe1ff */
[----:B------:R-:W-:-:S05]  /*0130*/  IMAD R7, R2, R6, R5 ;  /* 0x0000000602077224 */ /* 0x000fca00078e0205 */
[----:B------:R-:W-:-:S13]  /*0140*/  ISETP.GE.U32.AND P0, PT, R7, R2, PT ;  /* 0x000000020700720c */ /* 0x000fda0003f06070 */
[----:B------:R-:W-:-:S05]  /*0150*/  @P0 IMAD.IADD R7, R7, 0x1, -R2 ;  /* 0x0000000107070824 */ /* 0x000fca00078e0a02 */
[----:B------:R-:W-:-:S13]  /*0160*/  ISETP.GE.U32.AND P0, PT, R7, R2, PT ;  /* 0x000000020700720c */ /* 0x000fda0003f06070 */
[-C--:B------:R-:W-:Y:S02]  /*0170*/  @P0 IADD3 R7, PT, PT, R7, -R2.reuse, RZ ;  /* 0x8000000207070210 */ /* 0x080fe40007ffe0ff */
[----:B------:R-:W-:-:S04]  /*0180*/  @!P1 LOP3.LUT R7, RZ, R2, RZ, 0x33, !PT ;  /* 0x00000002ff079212 */ /* 0x000fc800078e33ff */
[----:B------:R-:W-:-:S04]  /*0190*/  IADD3 R5, PT, PT, R5, R2, -R7 ;  /* 0x0000000205057210 */ /* 0x000fc80007ffe807 */
[----:B------:R-:W-:-:S13]  /*01a0*/  ISETP.GT.U32.AND P0, PT, R5, R0, PT ;  /* 0x000000000500720c */ /* 0x000fda0003f04070 */
[----:B------:R-:W-:Y:S05]  /*01b0*/  @P0 EXIT ;  /* 0x000000000000094d */ /* 0x000fea0003800000 */
[----:B------:R-:W0:Y:S01]  /*01c0*/  LDCU.64 UR4, c[0x0][0x358] ;  /* 0x00006b00ff0477ac */ /* 0x000e220008000a00 */
[----:B------:R-:W1:Y:S01]  /*01d0*/  LDCU UR6, c[0x0][0x390] ;  /* 0x00007200ff0677ac */ /* 0x000e620008000800 */
[----:B------:R-:W2:Y:S02]  /*01e0*/  LDCU UR7, c[0x0][0x380] ;  /* 0x00007000ff0777ac */ /* 0x000ea40008000800 */
.L_x_0:
[----:B-1----:R-:W-:-:S13]  /*01f0*/  ISETP.GE.U32.AND P0, PT, R5, UR6, PT ;  /* 0x0000000605007c0c */ /* 0x002fda000bf06070 */
[----:B------:R-:W1:Y:S02]  /*0200*/  @!P0 LDC.64 R2, c[0x0][0x388] ;  /* 0x0000e200ff028b82 */ /* 0x000e640000000a00 */
[C---:B-1----:R-:W-:Y:S01]  /*0210*/  @!P0 IMAD.WIDE.U32 R2, R5.reuse, 0x4, R2 ;  /* 0x0000000405028825 */ /* 0x042fe200078e0002 */
[----:B--2---:R-:W-:-:S04]  /*0220*/  IADD3 R5, PT, PT, R5, UR7, RZ ;  /* 0x0000000705057c10 */ /* 0x004fc8000fffe0ff */
[----:B0-----:R3:W-:Y:S01]  /*0230*/  @!P0 STG.E desc[UR4][R2.64], RZ ;  /* 0x000000ff02008986 */ /* 0x0017e2000c101904 */
[----:B------:R-:W-:-:S13]  /*0240*/  ISETP.GT.U32.AND P0, PT, R5, R0, PT ;  /* 0x000000000500720c */ /* 0x000fda0003f04070 */
[----:B---3--:R-:W-:Y:S05]  /*0250*/  @!P0 BRA `(.L_x_0) ;  /* 0xfffffffc00e48947 */ /* 0x008fea000383ffff */
[----:B------:R-:W-:Y:S05]  /*0260*/  EXIT ;  /* 0x000000000000794d */ /* 0x000fea0003800000 */
.L_x_1:
[----:B------:R-:W-:-:S00]  /*0270*/  BRA `(.L_x_1) ;  /* 0xfffffffc00fc7947 */ /* 0x000fc0000383ffff */
[----:B------:R-:W-:-:S00]  /*0280*/  NOP ;  /* 0x0000000000007918 */ /* 0x000fc00000000000 */
[----:B------:R-:W-:-:S00]  /*0290*/  NOP ;  /* 0x0000000000007918 */ /* 0x000fc00000000000 */
[----:B------:R-:W-:-:S00]  /*02a0*/  NOP ;  /* 0x0000000000007918 */ /* 0x000fc00000000000 */
[----:B------:R-:W-:-:S00]  /*02b0*/  NOP ;  /* 0x0000000000007918 */ /* 0x000fc00000000000 */
[----:B------:R-:W-:-:S00]  /*02c0*/  NOP ;  /* 0x0000000000007918 */ /* 0x000fc00000000000 */
[----:B------:R-:W-:-:S00]  /*02d0*/  NOP ;  /* 0x0000000000007918 */ /* 0x000fc00000000000 */
[----:B------:R-:W-:-:S00]  /*02e0*/  NOP ;  /* 0x0000000000007918 */ /* 0x000fc00000000000 */
[----:B------:R-:W-:-:S00]  /*02f0*/  NOP ;  /* 0x0000000000007918 */ /* 0x000fc00000000000 */
.L_x_2:


//--------------------- .nv.shared.reserved.0     --------------------------
	.section	.nv.shared.reserved.0,"aw",@nobits
	.weak		__nv_reservedSMEM_offset_0_alias
	.size		__nv_reservedSMEM_offset_0_alias, 0, 64
	.other		__nv_reservedSMEM_offset_0_alias,@"STO_CUDA_RESERVED_SHARED STV_DEFAULT"
__nv_reservedSMEM_offset_0_alias:
	.zero		0
	.zero		64


//--------------------- .nv.constant0._Z10markPrimesjjPjj --------------------------
	.section	.nv.constant0._Z10markPrimesjjPjj,"a",@progbits
	.sectionflags	@""
	.align	4
.nv.constant0._Z10markPrimesjjPjj:
	.zero		916


//--------------------- SYMBOLS --------------------------

	.type		.nv.reservedSmem.offset0,@object
	.size		.nv.reservedSmem.offset0,0x4
